	.headerflags	@"EF_CUDA_TEXMODE_UNIFIED EF_CUDA_64BIT_ADDRESS EF_CUDA_ACCELERATORS EF_CUDA_SM90 EF_CUDA_VIRTUAL_SM(EF_CUDA_SM90)"
	.elftype	@"ET_EXEC"


//--------------------- .nv.info                  --------------------------
	.section	.nv.info,"",@"SHT_CUDA_INFO"
	.align	4


	//----- nvinfo : EIATTR_REGCOUNT
	.align		4
        /*0000*/ 	.byte	0x04, 0x2f
        /*0002*/ 	.short	(.L_3 - .L_2)
	.align		4
.L_2:
        /*0004*/ 	.word	index@(triton_poi_fused__native_batch_norm_legit_no_training_add_silu_35)
        /*0008*/ 	.word	0x00000013


	//----- nvinfo : EIATTR_MIN_STACK_SIZE
	.align		4
.L_3:
        /*000c*/ 	.byte	0x04, 0x12
        /*000e*/ 	.short	(.L_5 - .L_4)
	.align		4
.L_4:
        /*0010*/ 	.word	index@(triton_poi_fused__native_batch_norm_legit_no_training_add_silu_35)
        /*0014*/ 	.word	0x00000000


	//----- nvinfo : EIATTR_FRAME_SIZE
	.align		4
.L_5:
        /*0018*/ 	.byte	0x04, 0x11
        /*001a*/ 	.short	(.L_7 - .L_6)
	.align		4
.L_6:
        /*001c*/ 	.word	index@(triton_poi_fused__native_batch_norm_legit_no_training_add_silu_35)
        /*0020*/ 	.word	0x00000000


	//----- nvinfo : EIATTR_MIN_STACK_SIZE
	.align		4
.L_7:
        /*0024*/ 	.byte	0x04, 0x12
        /*0026*/ 	.short	(.L_9 - .L_8)
	.align		4
.L_8:
        /*0028*/ 	.word	index@(triton_poi_fused__native_batch_norm_legit_no_training_add_silu_35)
        /*002c*/ 	.word	0x00000000
.L_9:


//--------------------- .nv.info.triton_poi_fused__native_batch_norm_legit_no_training_add_silu_35 --------------------------
	.section	.nv.info.triton_poi_fused__native_batch_norm_legit_no_training_add_silu_35,"",@"SHT_CUDA_INFO"
	.sectionflags	@""
	.align	4


	//----- nvinfo : EIATTR_CUDA_API_VERSION
	.align		4
        /*0000*/ 	.byte	0x04, 0x37
        /*0002*/ 	.short	(.L_11 - .L_10)
.L_10:
        /*0004*/ 	.word	0x0000007c


	//----- nvinfo : EIATTR_KPARAM_INFO
	.align		4
.L_11:
        /*0008*/ 	.byte	0x04, 0x17
        /*000a*/ 	.short	(.L_13 - .L_12)
.L_12:
        /*000c*/ 	.word	0x00000000
        /*0010*/ 	.short	0x0007
        /*0012*/ 	.short	0x0038
        /*0014*/ 	.byte	0x00, 0xf0, 0x11, 0x00


	//----- nvinfo : EIATTR_KPARAM_INFO
	.align		4
.L_13:
        /*0018*/ 	.byte	0x04, 0x17
        /*001a*/ 	.short	(.L_15 - .L_14)
.L_14:
        /*001c*/ 	.word	0x00000000
        /*0020*/ 	.short	0x0006
        /*0022*/ 	.short	0x0030
        /*0024*/ 	.byte	0x00, 0xf4, 0x21, 0x00


	//----- nvinfo : EIATTR_KPARAM_INFO
	.align		4
.L_15:
        /*0028*/ 	.byte	0x04, 0x17
        /*002a*/ 	.short	(.L_17 - .L_16)
.L_16:
        /*002c*/ 	.word	0x00000000
        /*0030*/ 	.short	0x0005
        /*0032*/ 	.short	0x0028
        /*0034*/ 	.byte	0x00, 0xf4, 0x21, 0x00


	//----- nvinfo : EIATTR_KPARAM_INFO
	.align		4
.L_17:
        /*0038*/ 	.byte	0x04, 0x17
        /*003a*/ 	.short	(.L_19 - .L_18)
.L_18:
        /*003c*/ 	.word	0x00000000
        /*0040*/ 	.short	0x0004
        /*0042*/ 	.short	0x0020
        /*0044*/ 	.byte	0x00, 0xf4, 0x21, 0x00


	//----- nvinfo : EIATTR_KPARAM_INFO
	.align		4
.L_19:
        /*0048*/ 	.byte	0x04, 0x17
        /*004a*/ 	.short	(.L_21 - .L_20)
.L_20:
        /*004c*/ 	.word	0x00000000
        /*0050*/ 	.short	0x0003
        /*0052*/ 	.short	0x0018
        /*0054*/ 	.byte	0x00, 0xf4, 0x21, 0x00


	//----- nvinfo : EIATTR_KPARAM_INFO
	.align		4
.L_21:
        /*0058*/ 	.byte	0x04, 0x17
        /*005a*/ 	.short	(.L_23 - .L_22)
.L_22:
        /*005c*/ 	.word	0x00000000
        /*0060*/ 	.short	0x0002
        /*0062*/ 	.short	0x0010
        /*0064*/ 	.byte	0x00, 0xf4, 0x21, 0x00


	//----- nvinfo : EIATTR_KPARAM_INFO
	.align		4
.L_23:
        /*0068*/ 	.byte	0x04, 0x17
        /*006a*/ 	.short	(.L_25 - .L_24)
.L_24:
        /*006c*/ 	.word	0x00000000
        /*0070*/ 	.short	0x0001
        /*0072*/ 	.short	0x0008
        /*0074*/ 	.byte	0x00, 0xf4, 0x21, 0x00


	//----- nvinfo : EIATTR_KPARAM_INFO
	.align		4
.L_25:
        /*0078*/ 	.byte	0x04, 0x17
        /*007a*/ 	.short	(.L_27 - .L_26)
.L_26:
        /*007c*/ 	.word	0x00000000
        /*0080*/ 	.short	0x0000
        /*0082*/ 	.short	0x0000
        /*0084*/ 	.byte	0x00, 0xf4, 0x21, 0x00


	//----- nvinfo : EIATTR_SPARSE_MMA_MASK
	.align		4
.L_27:
        /*0088*/ 	.byte	0x03, 0x50
        /*008a*/ 	.short	0x0000


	//----- nvinfo : EIATTR_MAXREG_COUNT
	.align		4
        /*008c*/ 	.byte	0x03, 0x1b
        /*008e*/ 	.short	0x00ff


	//----- nvinfo : EIATTR_EXIT_INSTR_OFFSETS
	.align		4
        /*0090*/ 	.byte	0x04, 0x1c
        /*0092*/ 	.short	(.L_29 - .L_28)


	//   ....[0]....
.L_28:
        /*0094*/ 	.word	0x00000560


	//----- nvinfo : EIATTR_REQNTID
	.align		4
.L_29:
        /*0098*/ 	.byte	0x04, 0x10
        /*009a*/ 	.short	(.L_31 - .L_30)
.L_30:
        /*009c*/ 	.word	0x00000080
        /*00a0*/ 	.word	0x00000001
        /*00a4*/ 	.word	0x00000001


	//----- nvinfo : EIATTR_CBANK_PARAM_SIZE
	.align		4
.L_31:
        /*00a8*/ 	.byte	0x03, 0x19
        /*00aa*/ 	.short	0x003c


	//----- nvinfo : EIATTR_PARAM_CBANK
	.align		4
        /*00ac*/ 	.byte	0x04, 0x0a
        /*00ae*/ 	.short	(.L_33 - .L_32)
	.align		4
.L_32:
        /*00b0*/ 	.word	index@(.nv.constant0.triton_poi_fused__native_batch_norm_legit_no_training_add_silu_35)
        /*00b4*/ 	.short	0x0210
        /*00b6*/ 	.short	0x003c


	//----- nvinfo : EIATTR_SW_WAR
	.align		4
.L_33:
        /*00b8*/ 	.byte	0x04, 0x36
        /*00ba*/ 	.short	(.L_35 - .L_34)
.L_34:
        /*00bc*/ 	.word	0x00000008
.L_35:


//--------------------- .nv.callgraph             --------------------------
	.section	.nv.callgraph,"",@"SHT_CUDA_CALLGRAPH"
	.align	4
	.sectionentsize	8
	.align		4
        /*0000*/ 	.word	0x00000000
	.align		4
        /*0004*/ 	.word	0xffffffff
	.align		4
        /*0008*/ 	.word	0x00000000
	.align		4
        /*000c*/ 	.word	0xfffffffe
	.align		4
        /*0010*/ 	.word	0x00000000
	.align		4
        /*0014*/ 	.word	0xfffffffd
	.align		4
        /*0018*/ 	.word	0x00000000
	.align		4
        /*001c*/ 	.word	0xfffffffc


//--------------------- .nv.constant4             --------------------------
	.section	.nv.constant4,"a",@progbits
	.align	8
	.align		8
.nv.constant4:
        /*0000*/ 	.dword	_$_str
	.align		8
        /*0008*/ 	.dword	_$_str_$_2


//--------------------- .text.triton_poi_fused__native_batch_norm_legit_no_training_add_silu_35 --------------------------
	.section	.text.triton_poi_fused__native_batch_norm_legit_no_training_add_silu_35,"ax",@progbits
	.align	128
        .global         triton_poi_fused__native_batch_norm_legit_no_training_add_silu_35
        .type           triton_poi_fused__native_batch_norm_legit_no_training_add_silu_35,@function
        .size           triton_poi_fused__native_batch_norm_legit_no_training_add_silu_35,(.L_x_1 - triton_poi_fused__native_batch_norm_legit_no_training_add_silu_35)
        .other          triton_poi_fused__native_batch_norm_legit_no_training_add_silu_35,@"STO_CUDA_ENTRY STV_DEFAULT"
triton_poi_fused__native_batch_norm_legit_no_training_add_silu_35:
.text.triton_poi_fused__native_batch_norm_legit_no_training_add_silu_35:
[----:B------:R-:W-:Y:S01]  /*0000*/  LDC R1, c[0x0][0x28] ;  /* 0x00000a00ff017b82 */ /* 0x000fe20000000800 */
[----:B------:R-:W1:Y:S07]  /*0010*/  S2R R0, SR_TID.X ;  /* 0x0000000000007919 */ /* 0x000e6e0000002100 */
[----:B------:R-:W2:Y:S01]  /*0020*/  LDC.64 R2, c[0x0][0x228] ;  /* 0x00008a00ff027b82 */ /* 0x000ea20000000a00 */
[----:B------:R-:W-:Y:S01]  /*0030*/  ULDC.64 UR4, c[0x0][0x208] ;  /* 0x0000820000047ab9 */ /* 0x000fe20000000a00 */
[----:B------:R-:W3:Y:S06]  /*0040*/  S2R R7, SR_CTAID.X ;  /* 0x0000000000077919 */ /* 0x000eec0000002500 */
[----:B------:R-:W4:Y:S08]  /*0050*/  LDC.64 R8, c[0x0][0x230] ;  /* 0x00008c00ff087b82 */ /* 0x000f300000000a00 */
[----:B------:R-:W5:Y:S01]  /*0060*/  LDC.64 R12, c[0x0][0x238] ;  /* 0x00008e00ff0c7b82 */ /* 0x000f620000000a00 */
[----:B-1----:R-:W-:-:S02]  /*0070*/  SHF.L.U32 R0, R0, 0x1, RZ ;  /* 0x0000000100007819 */ /* 0x002fc400000006ff */
[----:B---3--:R-:W-:Y:S02]  /*0080*/  SHF.R.S32.HI R5, RZ, 0x17, R7 ;  /* 0x00000017ff057819 */ /* 0x008fe40000011407 */
[----:B------:R-:W-:Y:S02]  /*0090*/  LOP3.LUT R0, R0, 0xfe, RZ, 0xc0, !PT ;  /* 0x000000fe00007812 */ /* 0x000fe400078ec0ff */
[----:B------:R-:W-:Y:S02]  /*00a0*/  SGXT R5, R5, 0x1 ;  /* 0x000000010505781a */ /* 0x000fe40000000200 */
[----:B------:R-:W-:Y:S02]  /*00b0*/  LEA R0, R7, R0, 0x8 ;  /* 0x0000000007007211 */ /* 0x000fe400078e40ff */
[----:B------:R-:W1:Y:S02]  /*00c0*/  LDC.64 R6, c[0x0][0x220] ;  /* 0x00008800ff067b82 */ /* 0x000e640000000a00 */
[----:B------:R-:W-:-:S04]  /*00d0*/  LEA.HI R5, R5, R0, RZ, 0x9 ;  /* 0x0000000005057211 */ /* 0x000fc800078f48ff */
[----:B------:R-:W-:-:S04]  /*00e0*/  LOP3.LUT R5, R5, 0xfffffe00, RZ, 0xc0, !PT ;  /* 0xfffffe0005057812 */ /* 0x000fc800078ec0ff */
[----:B------:R-:W-:Y:S02]  /*00f0*/  IADD3 R11, R0, -R5, RZ ;  /* 0x80000005000b7210 */ /* 0x000fe40007ffe0ff */
[----:B------:R-:W3:Y:S03]  /*0100*/  LDC.64 R4, c[0x0][0x218] ;  /* 0x00008600ff047b82 */ /* 0x000ee60000000a00 */
[----:B--2---:R-:W-:-:S06]  /*0110*/  IMAD.WIDE R2, R11, 0x4, R2 ;  /* 0x000000040b027825 */ /* 0x004fcc00078e0202 */
[----:B------:R-:W2:Y:S01]  /*0120*/  LDG.E.EL.64 R2, desc[UR4][R2.64] ;  /* 0x0000000402027981 */ /* 0x000ea2000c2e1b00 */
[----:B-1----:R-:W-:-:S04]  /*0130*/  IMAD.WIDE R6, R11, 0x4, R6 ;  /* 0x000000040b067825 */ /* 0x002fc800078e0206 */
[C---:B----4-:R-:W-:Y:S02]  /*0140*/  IMAD.WIDE R8, R11.reuse, 0x4, R8 ;  /* 0x000000040b087825 */ /* 0x050fe400078e0208 */
[----:B------:R-:W4:Y:S02]  /*0150*/  LDG.E.EL.64 R6, desc[UR4][R6.64] ;  /* 0x0000000406067981 */ /* 0x000f24000c2e1b00 */
[----:B-----5:R-:W-:Y:S02]  /*0160*/  IMAD.WIDE R12, R11, 0x4, R12 ;  /* 0x000000040b0c7825 */ /* 0x020fe400078e020c */
[----:B------:R-:W5:Y:S01]  /*0170*/  LDG.E.EL.64 R8, desc[UR4][R8.64] ;  /* 0x0000000408087981 */ /* 0x000f62000c2e1b00 */
[----:B------:R-:W1:Y:S01]  /*0180*/  LDC.64 R10, c[0x0][0x240] ;  /* 0x00009000ff0a7b82 */ /* 0x000e620000000a00 */
[C---:B---3--:R-:W-:Y:S02]  /*0190*/  IMAD.WIDE R4, R0.reuse, 0x4, R4 ;  /* 0x0000000400047825 */ /* 0x048fe400078e0204 */
[----:B------:R-:W5:Y:S04]  /*01a0*/  LDG.E.EL.64 R12, desc[UR4][R12.64] ;  /* 0x000000040c0c7981 */ /* 0x000f68000c2e1b00 */
[----:B------:R-:W4:Y:S01]  /*01b0*/  LDG.E.64 R4, desc[UR4][R4.64] ;  /* 0x0000000404047981 */ /* 0x000f22000c1e1b00 */
[----:B-1----:R-:W-:-:S06]  /*01c0*/  IMAD.WIDE R10, R0, 0x4, R10 ;  /* 0x00000004000a7825 */ /* 0x002fcc00078e020a */
[----:B------:R-:W3:Y:S01]  /*01d0*/  LDG.E.64 R10, desc[UR4][R10.64] ;  /* 0x000000040a0a7981 */ /* 0x000ee2000c1e1b00 */
[----:B--2---:R-:W-:Y:S01]  /*01e0*/  FADD R2, R2, 0.0010000000474974513054 ;  /* 0x3a83126f02027421 */ /* 0x004fe20000000000 */
[----:B------:R-:W-:-:S03]  /*01f0*/  FADD R3, R3, 0.0010000000474974513054 ;  /* 0x3a83126f03037421 */ /* 0x000fc60000000000 */
[----:B------:R-:W1:Y:S08]  /*0200*/  MUFU.SQRT R14, R2 ;  /* 0x00000002000e7308 */ /* 0x000e700000002000 */
[----:B------:R-:W2:Y:S01]  /*0210*/  MUFU.SQRT R15, R3 ;  /* 0x00000003000f7308 */ /* 0x000ea20000002000 */
[C---:B-1----:R-:W-:Y:S02]  /*0220*/  FSETP.GT.AND P0, PT, R14.reuse, 8.50705917302346158658e+37, PT ;  /* 0x7e8000000e00780b */ /* 0x042fe40003f04000 */
[----:B------:R-:W-:-:S02]  /*0230*/  FSETP.GEU.AND P2, PT, R14, 1.175494350822287508e-38, PT ;  /* 0x008000000e00780b */ /* 0x000fc40003f4e000 */
[C---:B--2---:R-:W-:Y:S02]  /*0240*/  FSETP.GT.AND P1, PT, R15.reuse, 8.50705917302346158658e+37, PT ;  /* 0x7e8000000f00780b */ /* 0x044fe40003f24000 */
[----:B------:R-:W-:-:S07]  /*0250*/  FSETP.GEU.AND P3, PT, R15, 1.175494350822287508e-38, PT ;  /* 0x008000000f00780b */ /* 0x000fce0003f6e000 */
[----:B------:R-:W-:Y:S01]  /*0260*/  @P0 FMUL R14, R14, 0.25 ;  /* 0x3e8000000e0e0820 */ /* 0x000fe20000400000 */
[----:B------:R-:W-:-:S03]  /*0270*/  HFMA2.MMA R2, -RZ, RZ, 1.625, 0 ;  /* 0x3e800000ff027435 */ /* 0x000fc600000001ff */
[----:B------:R-:W-:Y:S01]  /*0280*/  @!P2 FMUL R14, R14, 16777216 ;  /* 0x4b8000000e0ea820 */ /* 0x000fe20000400000 */
[----:B------:R-:W-:-:S05]  /*0290*/  @P1 FMUL R15, R15, 0.25 ;  /* 0x3e8000000f0f1820 */ /* 0x000fca0000400000 */
[----:B------:R-:W1:Y:S01]  /*02a0*/  MUFU.RCP R14, R14 ;  /* 0x0000000e000e7308 */ /* 0x000e620000001000 */
[----:B------:R-:W-:Y:S01]  /*02b0*/  @!P3 FMUL R15, R15, 16777216 ;  /* 0x4b8000000f0fb820 */ /* 0x000fe20000400000 */
[----:B------:R-:W-:-:S06]  /*02c0*/  FSEL R3, R2, 1, P0 ;  /* 0x3f80000002037808 */ /* 0x000fcc0000000000 */
[----:B------:R-:W2:Y:S01]  /*02d0*/  MUFU.RCP R15, R15 ;  /* 0x0000000f000f7308 */ /* 0x000ea20000001000 */
[----:B------:R-:W-:Y:S01]  /*02e0*/  @!P2 FMUL R3, R3, 16777216 ;  /* 0x4b8000000303a820 */ /* 0x000fe20000400000 */
[----:B------:R-:W-:Y:S01]  /*02f0*/  FSEL R16, R2, 1, P1 ;  /* 0x3f80000002107808 */ /* 0x000fe20000800000 */
[----:B----4-:R-:W-:Y:S02]  /*0300*/  FADD R4, R4, -R6 ;  /* 0x8000000604047221 */ /* 0x010fe40000000000 */
[----:B-1----:R-:W-:Y:S02]  /*0310*/  FMUL R3, R14, R3 ;  /* 0x000000030e037220 */ /* 0x002fe40000400000 */
[----:B------:R-:W-:Y:S01]  /*0320*/  @!P3 FMUL R16, R16, 16777216 ;  /* 0x4b8000001010b820 */ /* 0x000fe20000400000 */
[----:B------:R-:W-:Y:S01]  /*0330*/  FADD R5, R5, -R7 ;  /* 0x8000000705057221 */ /* 0x000fe20000000000 */
[----:B------:R-:W-:Y:S02]  /*0340*/  FMUL R3, R4, R3 ;  /* 0x0000000304037220 */ /* 0x000fe40000400000 */
[----:B--2---:R-:W-:-:S02]  /*0350*/  FMUL R16, R15, R16 ;  /* 0x000000100f107220 */ /* 0x004fc40000400000 */
[----:B-----5:R-:W-:Y:S02]  /*0360*/  FFMA R7, R8, R3, R12 ;  /* 0x0000000308077223 */ /* 0x020fe4000000000c */
[----:B------:R-:W-:Y:S02]  /*0370*/  FMUL R16, R5, R16 ;  /* 0x0000001005107220 */ /* 0x000fe40000400000 */
[----:B------:R-:W-:Y:S02]  /*0380*/  FADD R3, RZ, -R7 ;  /* 0x80000007ff037221 */ /* 0x000fe40000000000 */
[----:B------:R-:W-:Y:S02]  /*0390*/  FFMA R16, R9, R16, R13 ;  /* 0x0000001009107223 */ /* 0x000fe4000000000d */
[----:B------:R-:W-:Y:S02]  /*03a0*/  FMUL R4, R3, 1.4426950216293334961 ;  /* 0x3fb8aa3b03047820 */ /* 0x000fe40000400000 */
[----:B------:R-:W-:-:S04]  /*03b0*/  FADD R3, RZ, -R16 ;  /* 0x80000010ff037221 */ /* 0x000fc80000000000 */
[----:B------:R-:W-:Y:S01]  /*03c0*/  FMUL R6, R3, 1.4426950216293334961 ;  /* 0x3fb8aa3b03067820 */ /* 0x000fe20000400000 */
[----:B------:R-:W-:-:S04]  /*03d0*/  FSETP.GEU.AND P0, PT, R4, -126, PT ;  /* 0xc2fc00000400780b */ /* 0x000fc80003f0e000 */
[----:B------:R-:W-:-:S09]  /*03e0*/  FSETP.GEU.AND P1, PT, R6, -126, PT ;  /* 0xc2fc00000600780b */ /* 0x000fd20003f2e000 */
[----:B------:R-:W-:-:S04]  /*03f0*/  @!P0 FMUL R4, R4, 0.5 ;  /* 0x3f00000004048820 */ /* 0x000fc80000400000 */
[----:B------:R-:W-:Y:S01]  /*0400*/  @!P1 FMUL R6, R6, 0.5 ;  /* 0x3f00000006069820 */ /* 0x000fe20000400000 */
[----:B------:R-:W1:Y:S08]  /*0410*/  MUFU.EX2 R3, R4 ;  /* 0x0000000400037308 */ /* 0x000e700000000800 */
[----:B------:R-:W2:Y:S01]  /*0420*/  MUFU.EX2 R5, R6 ;  /* 0x0000000600057308 */ /* 0x000ea20000000800 */
[----:B-1----:R-:W-:-:S04]  /*0430*/  @!P0 FMUL R3, R3, R3 ;  /* 0x0000000303038220 */ /* 0x002fc80000400000 */
[----:B------:R-:W-:Y:S01]  /*0440*/  FADD R8, R3, 1 ;  /* 0x3f80000003087421 */ /* 0x000fe20000000000 */
[----:B--2---:R-:W-:-:S04]  /*0450*/  @!P1 FMUL R5, R5, R5 ;  /* 0x0000000505059220 */ /* 0x004fc80000400000 */
[----:B------:R-:W-:Y:S01]  /*0460*/  FADD R9, R5, 1 ;  /* 0x3f80000005097421 */ /* 0x000fe20000000000 */
[----:B------:R-:W-:Y:S01]  /*0470*/  FSETP.GT.AND P0, PT, R8, 8.50705917302346158658e+37, PT ;  /* 0x7e8000000800780b */ /* 0x000fe20003f04000 */
[----:B------:R-:W1:Y:S03]  /*0480*/  LDC.64 R4, c[0x0][0x210] ;  /* 0x00008400ff047b82 */ /* 0x000e660000000a00 */
[----:B------:R-:W-:-:S09]  /*0490*/  FSETP.GT.AND P1, PT, R9, 8.50705917302346158658e+37, PT ;  /* 0x7e8000000900780b */ /* 0x000fd20003f24000 */
[----:B------:R-:W-:-:S04]  /*04a0*/  @P0 FMUL R8, R8, 0.25 ;  /* 0x3e80000008080820 */ /* 0x000fc80000400000 */
[----:B------:R-:W-:Y:S02]  /*04b0*/  @P1 FMUL R9, R9, 0.25 ;  /* 0x3e80000009091820 */ /* 0x000fe40000400000 */
[----:B------:R-:W2:Y:S08]  /*04c0*/  MUFU.RCP R8, R8 ;  /* 0x0000000800087308 */ /* 0x000eb00000001000 */
[----:B------:R-:W4:Y:S01]  /*04d0*/  MUFU.RCP R9, R9 ;  /* 0x0000000900097308 */ /* 0x000f220000001000 */
[----:B------:R-:W-:-:S02]  /*04e0*/  FSEL R3, R2, 1, P0 ;  /* 0x3f80000002037808 */ /* 0x000fc40000000000 */
[----:B------:R-:W-:-:S03]  /*04f0*/  FSEL R2, R2, 1, P1 ;  /* 0x3f80000002027808 */ /* 0x000fc60000800000 */
[----:B--2---:R-:W-:-:S04]  /*0500*/  FMUL R6, R8, R3 ;  /* 0x0000000308067220 */ /* 0x004fc80000400000 */
[----:B---3--:R-:W-:Y:S01]  /*0510*/  FFMA R10, R7, R6, R10 ;  /* 0x00000006070a7223 */ /* 0x008fe2000000000a */
[----:B----4-:R-:W-:Y:S01]  /*0520*/  FMUL R12, R9, R2 ;  /* 0x00000002090c7220 */ /* 0x010fe20000400000 */
[----:B-1----:R-:W-:-:S04]  /*0530*/  IMAD.WIDE R2, R0, 0x4, R4 ;  /* 0x0000000400027825 */ /* 0x002fc800078e0204 */
[----:B------:R-:W-:-:S05]  /*0540*/  FFMA R11, R16, R12, R11 ;  /* 0x0000000c100b7223 */ /* 0x000fca000000000b */
[----:B------:R-:W-:Y:S01]  /*0550*/  STG.E.64 desc[UR4][R2.64], R10 ;  /* 0x0000000a02007986 */ /* 0x000fe2000c101b04 */
[----:B------:R-:W-:Y:S05]  /*0560*/  EXIT ;  /* 0x000000000000794d */ /* 0x000fea0003800000 */
.L_x_0:
[----:B------:R-:W-:-:S00]  /*0570*/  BRA `(.L_x_0) ;  /* 0xfffffffc00fc7947 */ /* 0x000fc0000383ffff */
[----:B------:R-:W-:-:S00]  /*0580*/  NOP ;  /* 0x0000000000007918 */ /* 0x000fc00000000000 */
[----:B------:R-:W-:-:S00]  /*0590*/  NOP ;  /* 0x0000000000007918 */ /* 0x000fc00000000000 */
[----:B------:R-:W-:-:S00]  /*05a0*/  NOP ;  /* 0x0000000000007918 */ /* 0x000fc00000000000 */
[----:B------:R-:W-:-:S00]  /*05b0*/  NOP ;  /* 0x0000000000007918 */ /* 0x000fc00000000000 */
[----:B------:R-:W-:-:S00]  /*05c0*/  NOP ;  /* 0x0000000000007918 */ /* 0x000fc00000000000 */
[----:B------:R-:W-:-:S00]  /*05d0*/  NOP ;  /* 0x0000000000007918 */ /* 0x000fc00000000000 */
[----:B------:R-:W-:-:S00]  /*05e0*/  NOP ;  /* 0x0000000000007918 */ /* 0x000fc00000000000 */
[----:B------:R-:W-:-:S00]  /*05f0*/  NOP ;  /* 0x0000000000007918 */ /* 0x000fc00000000000 */
.L_x_1:


//--------------------- .nv.global.init           --------------------------
	.section	.nv.global.init,"aw",@progbits
.nv.global.init:
	.type		_$_str,@object
	.size		_$_str,(_$_str_$_2 - _$_str)
_$_str:
        /*0000*/ 	.byte	0x5f, 0x5f, 0x43, 0x55, 0x44, 0x41, 0x5f, 0x46, 0x54, 0x5a, 0x00
	.type		_$_str_$_2,@object
	.size		_$_str_$_2,(.L_1 - _$_str_$_2)
_$_str_$_2:
        /*000b*/ 	.byte	0x5f, 0x5f, 0x43, 0x55, 0x44, 0x41, 0x5f, 0x50, 0x52, 0x45, 0x43, 0x5f, 0x53, 0x51, 0x52, 0x54
        /*001b*/ 	.byte	0x00
.L_1:


//--------------------- .nv.constant0.triton_poi_fused__native_batch_norm_legit_no_training_add_silu_35 --------------------------
	.section	.nv.constant0.triton_poi_fused__native_batch_norm_legit_no_training_add_silu_35,"a",@progbits
	.sectionflags	@""
	.align	4
.nv.constant0.triton_poi_fused__native_batch_norm_legit_no_training_add_silu_35:
	.zero		588
